//
// Generated by NVIDIA NVVM Compiler
//
// Compiler Build ID: CL-36424714
// Cuda compilation tools, release 13.0, V13.0.88
// Based on NVVM 20.0.0
//

.version 9.0
.target sm_100
.address_size 64

	// .globl	nv12_to_rgb_kernel_uchar

.visible .entry nv12_to_rgb_kernel_uchar(
	.param .u64 .ptr .align 1 nv12_to_rgb_kernel_uchar_param_0,
	.param .u64 .ptr .align 1 nv12_to_rgb_kernel_uchar_param_1,
	.param .u32 nv12_to_rgb_kernel_uchar_param_2,
	.param .u32 nv12_to_rgb_kernel_uchar_param_3,
	.param .u32 nv12_to_rgb_kernel_uchar_param_4,
	.param .u32 nv12_to_rgb_kernel_uchar_param_5,
	.param .u64 .ptr .align 1 nv12_to_rgb_kernel_uchar_param_6,
	.param .u32 nv12_to_rgb_kernel_uchar_param_7
)
{
	.reg .pred 	%p<4>;
	.reg .b16 	%rs<5>;
	.reg .b32 	%r<43>;
	.reg .b64 	%rd<13>;

	ld.param.u64 	%rd1, [nv12_to_rgb_kernel_uchar_param_0];
	ld.param.u64 	%rd2, [nv12_to_rgb_kernel_uchar_param_1];
	ld.param.u32 	%r6, [nv12_to_rgb_kernel_uchar_param_2];
	ld.param.u32 	%r7, [nv12_to_rgb_kernel_uchar_param_3];
	ld.param.u32 	%r3, [nv12_to_rgb_kernel_uchar_param_4];
	ld.param.u32 	%r4, [nv12_to_rgb_kernel_uchar_param_5];
	ld.param.u64 	%rd3, [nv12_to_rgb_kernel_uchar_param_6];
	ld.param.u32 	%r5, [nv12_to_rgb_kernel_uchar_param_7];
	mov.u32 	%r9, %ctaid.x;
	mov.u32 	%r10, %ntid.x;
	mov.u32 	%r11, %tid.x;
	mad.lo.s32 	%r1, %r9, %r10, %r11;
	mov.u32 	%r12, %ctaid.y;
	mov.u32 	%r13, %ntid.y;
	mov.u32 	%r14, %tid.y;
	mad.lo.s32 	%r15, %r12, %r13, %r14;
	setp.ge.s32 	%p1, %r1, %r6;
	setp.ge.s32 	%p2, %r15, %r7;
	or.pred  	%p3, %p1, %p2;
	@%p3 bra 	$L__BB0_2;
	cvta.to.global.u64 	%rd4, %rd1;
	cvta.to.global.u64 	%rd5, %rd2;
	cvta.to.global.u64 	%rd6, %rd3;
	mad.lo.s32 	%r16, %r3, %r15, %r1;
	cvt.s64.s32 	%rd7, %r16;
	add.s64 	%rd8, %rd4, %rd7;
	ld.global.nc.u8 	%rs1, [%rd8];
	cvt.u16.u8 	%rs2, %rs1;
	shr.u32 	%r17, %r1, 31;
	add.s32 	%r18, %r1, %r17;
	shr.u32 	%r19, %r15, 1;
	and.b32  	%r20, %r18, -2;
	mad.lo.s32 	%r21, %r4, %r19, %r20;
	cvt.s64.s32 	%rd9, %r21;
	add.s64 	%rd10, %rd5, %rd9;
	ld.global.nc.v2.u8 	{%rs3, %rs4}, [%rd10];
	cvt.u32.u16 	%r22, %rs3;
	add.s32 	%r23, %r22, -128;
	cvt.u32.u16 	%r24, %rs4;
	add.s32 	%r25, %r24, -128;
	mul.wide.u16 	%r26, %rs2, 298;
	add.s32 	%r27, %r26, -4640;
	mad.lo.s32 	%r28, %r25, 409, %r27;
	shr.s32 	%r29, %r28, 8;
	mad.lo.s32 	%r30, %r23, -100, %r27;
	mad.lo.s32 	%r31, %r25, -208, %r30;
	shr.s32 	%r32, %r31, 8;
	mad.lo.s32 	%r33, %r23, 616, %r30;
	shr.s32 	%r34, %r33, 8;
	min.s32 	%r35, %r29, 255;
	max.s32 	%r36, %r35, 0;
	min.s32 	%r37, %r32, 255;
	max.s32 	%r38, %r37, 0;
	min.s32 	%r39, %r34, 255;
	max.s32 	%r40, %r39, 0;
	mul.lo.s32 	%r41, %r5, %r15;
	mad.lo.s32 	%r42, %r1, 3, %r41;
	cvt.s64.s32 	%rd11, %r42;
	add.s64 	%rd12, %rd6, %rd11;
	st.global.u8 	[%rd12], %r36;
	st.global.u8 	[%rd12+1], %r38;
	st.global.u8 	[%rd12+2], %r40;
$L__BB0_2:
	ret;

}
	// .globl	nv12_to_rgb_kernel_float
.visible .entry nv12_to_rgb_kernel_float(
	.param .u64 .ptr .align 1 nv12_to_rgb_kernel_float_param_0,
	.param .u64 .ptr .align 1 nv12_to_rgb_kernel_float_param_1,
	.param .u32 nv12_to_rgb_kernel_float_param_2,
	.param .u32 nv12_to_rgb_kernel_float_param_3,
	.param .u32 nv12_to_rgb_kernel_float_param_4,
	.param .u32 nv12_to_rgb_kernel_float_param_5,
	.param .u64 .ptr .align 1 nv12_to_rgb_kernel_float_param_6,
	.param .u32 nv12_to_rgb_kernel_float_param_7
)
{
	.reg .pred 	%p<4>;
	.reg .b16 	%rs<7>;
	.reg .b32 	%r<24>;
	.reg .b32 	%f<18>;
	.reg .b64 	%rd<13>;

	ld.param.u64 	%rd1, [nv12_to_rgb_kernel_float_param_0];
	ld.param.u64 	%rd2, [nv12_to_rgb_kernel_float_param_1];
	ld.param.u32 	%r6, [nv12_to_rgb_kernel_float_param_2];
	ld.param.u32 	%r7, [nv12_to_rgb_kernel_float_param_3];
	ld.param.u32 	%r3, [nv12_to_rgb_kernel_float_param_4];
	ld.param.u32 	%r4, [nv12_to_rgb_kernel_float_param_5];
	ld.param.u64 	%rd3, [nv12_to_rgb_kernel_float_param_6];
	ld.param.u32 	%r5, [nv12_to_rgb_kernel_float_param_7];
	mov.u32 	%r9, %ctaid.x;
	mov.u32 	%r10, %ntid.x;
	mov.u32 	%r11, %tid.x;
	mad.lo.s32 	%r1, %r9, %r10, %r11;
	mov.u32 	%r12, %ctaid.y;
	mov.u32 	%r13, %ntid.y;
	mov.u32 	%r14, %tid.y;
	mad.lo.s32 	%r15, %r12, %r13, %r14;
	setp.ge.s32 	%p1, %r1, %r6;
	setp.ge.s32 	%p2, %r15, %r7;
	or.pred  	%p3, %p1, %p2;
	@%p3 bra 	$L__BB1_2;
	cvta.to.global.u64 	%rd4, %rd1;
	cvta.to.global.u64 	%rd5, %rd2;
	cvta.to.global.u64 	%rd6, %rd3;
	mad.lo.s32 	%r16, %r3, %r15, %r1;
	cvt.s64.s32 	%rd7, %r16;
	add.s64 	%rd8, %rd4, %rd7;
	ld.global.nc.u8 	%rs1, [%rd8];
	cvt.u16.u8 	%rs2, %rs1;
	cvt.rn.f32.u16 	%f1, %rs2;
	shr.u32 	%r17, %r1, 31;
	add.s32 	%r18, %r1, %r17;
	shr.u32 	%r19, %r15, 1;
	and.b32  	%r20, %r18, -2;
	mad.lo.s32 	%r21, %r4, %r19, %r20;
	cvt.s64.s32 	%rd9, %r21;
	add.s64 	%rd10, %rd5, %rd9;
	ld.global.nc.u8 	%rs3, [%rd10];
	cvt.u16.u8 	%rs4, %rs3;
	cvt.rn.f32.u16 	%f2, %rs4;
	ld.global.nc.u8 	%rs5, [%rd10+1];
	cvt.u16.u8 	%rs6, %rs5;
	cvt.rn.f32.u16 	%f3, %rs6;
	fma.rn.f32 	%f4, %f1, 0f3B808081, 0fBD808081;
	fma.rn.f32 	%f5, %f2, 0f3B808081, 0fBF000000;
	fma.rn.f32 	%f6, %f3, 0f3B808081, 0fBF000000;
	mul.f32 	%f7, %f4, 0f3F94FDF4;
	fma.rn.f32 	%f8, %f6, 0f3FCC49BA, %f7;
	fma.rn.f32 	%f9, %f5, 0fBEC8B439, %f7;
	fma.rn.f32 	%f10, %f6, 0fBF5020C5, %f9;
	fma.rn.f32 	%f11, %f5, 0f40011687, %f7;
	max.f32 	%f12, %f8, 0f00000000;
	min.f32 	%f13, %f12, 0f3F800000;
	max.f32 	%f14, %f10, 0f00000000;
	min.f32 	%f15, %f14, 0f3F800000;
	max.f32 	%f16, %f11, 0f00000000;
	min.f32 	%f17, %f16, 0f3F800000;
	mul.lo.s32 	%r22, %r5, %r15;
	mad.lo.s32 	%r23, %r1, 3, %r22;
	mul.wide.s32 	%rd11, %r23, 4;
	add.s64 	%rd12, %rd6, %rd11;
	st.global.f32 	[%rd12], %f13;
	st.global.f32 	[%rd12+4], %f15;
	st.global.f32 	[%rd12+8], %f17;
$L__BB1_2:
	ret;

}
	// .globl	nv12_to_rgb_kernel_half
.visible .entry nv12_to_rgb_kernel_half(
	.param .u64 .ptr .align 1 nv12_to_rgb_kernel_half_param_0,
	.param .u64 .ptr .align 1 nv12_to_rgb_kernel_half_param_1,
	.param .u32 nv12_to_rgb_kernel_half_param_2,
	.param .u32 nv12_to_rgb_kernel_half_param_3,
	.param .u32 nv12_to_rgb_kernel_half_param_4,
	.param .u32 nv12_to_rgb_kernel_half_param_5,
	.param .u64 .ptr .align 1 nv12_to_rgb_kernel_half_param_6,
	.param .u32 nv12_to_rgb_kernel_half_param_7
)
{
	.reg .pred 	%p<4>;
	.reg .b16 	%rs<75>;
	.reg .b32 	%r<24>;
	.reg .b32 	%f<14>;
	.reg .b64 	%rd<13>;

	ld.param.u64 	%rd1, [nv12_to_rgb_kernel_half_param_0];
	ld.param.u64 	%rd2, [nv12_to_rgb_kernel_half_param_1];
	ld.param.u32 	%r6, [nv12_to_rgb_kernel_half_param_2];
	ld.param.u32 	%r7, [nv12_to_rgb_kernel_half_param_3];
	ld.param.u32 	%r3, [nv12_to_rgb_kernel_half_param_4];
	ld.param.u32 	%r4, [nv12_to_rgb_kernel_half_param_5];
	ld.param.u64 	%rd3, [nv12_to_rgb_kernel_half_param_6];
	ld.param.u32 	%r5, [nv12_to_rgb_kernel_half_param_7];
	mov.u32 	%r9, %ctaid.x;
	mov.u32 	%r10, %ntid.x;
	mov.u32 	%r11, %tid.x;
	mad.lo.s32 	%r1, %r9, %r10, %r11;
	mov.u32 	%r12, %ctaid.y;
	mov.u32 	%r13, %ntid.y;
	mov.u32 	%r14, %tid.y;
	mad.lo.s32 	%r15, %r12, %r13, %r14;
	setp.ge.s32 	%p1, %r1, %r6;
	setp.ge.s32 	%p2, %r15, %r7;
	or.pred  	%p3, %p1, %p2;
	@%p3 bra 	$L__BB2_2;
	cvta.to.global.u64 	%rd4, %rd1;
	cvta.to.global.u64 	%rd5, %rd2;
	cvta.to.global.u64 	%rd6, %rd3;
	mov.f32 	%f1, 0f3B808081;
	// begin inline asm
	{  cvt.rn.f16.f32 %rs1, %f1;}

	// end inline asm
	mov.f32 	%f2, 0f3D808081;
	// begin inline asm
	{  cvt.rn.f16.f32 %rs2, %f2;}

	// end inline asm
	mad.lo.s32 	%r16, %r3, %r15, %r1;
	cvt.s64.s32 	%rd7, %r16;
	add.s64 	%rd8, %rd4, %rd7;
	ld.global.nc.u8 	%rs69, [%rd8];
	cvt.u16.u8 	%rs70, %rs69;
	cvt.rn.f32.u16 	%f3, %rs70;
	// begin inline asm
	{  cvt.rn.f16.f32 %rs3, %f3;}

	// end inline asm
	// begin inline asm
	{mul.f16 %rs4,%rs3,%rs1;
}
	// end inline asm
	shr.u32 	%r17, %r1, 31;
	add.s32 	%r18, %r1, %r17;
	shr.u32 	%r19, %r15, 1;
	and.b32  	%r20, %r18, -2;
	mad.lo.s32 	%r21, %r4, %r19, %r20;
	cvt.s64.s32 	%rd9, %r21;
	add.s64 	%rd10, %rd5, %rd9;
	ld.global.nc.u8 	%rs71, [%rd10];
	cvt.u16.u8 	%rs72, %rs71;
	cvt.rn.f32.u16 	%f4, %rs72;
	// begin inline asm
	{  cvt.rn.f16.f32 %rs7, %f4;}

	// end inline asm
	// begin inline asm
	{mul.f16 %rs8,%rs7,%rs1;
}
	// end inline asm
	ld.global.nc.u8 	%rs73, [%rd10+1];
	cvt.u16.u8 	%rs74, %rs73;
	cvt.rn.f32.u16 	%f5, %rs74;
	// begin inline asm
	{  cvt.rn.f16.f32 %rs11, %f5;}

	// end inline asm
	// begin inline asm
	{mul.f16 %rs12,%rs11,%rs1;
}
	// end inline asm
	// begin inline asm
	{sub.f16 %rs15,%rs4,%rs2;
}
	// end inline asm
	mov.f32 	%f6, 0f3F000000;
	// begin inline asm
	{  cvt.rn.f16.f32 %rs18, %f6;}

	// end inline asm
	// begin inline asm
	{sub.f16 %rs19,%rs8,%rs18;
}
	// end inline asm
	// begin inline asm
	{sub.f16 %rs22,%rs12,%rs18;
}
	// end inline asm
	mov.f32 	%f7, 0f3FCC49BA;
	// begin inline asm
	{  cvt.rn.f16.f32 %rs25, %f7;}

	// end inline asm
	mov.f32 	%f8, 0f3F94FDF4;
	// begin inline asm
	{  cvt.rn.f16.f32 %rs26, %f8;}

	// end inline asm
	// begin inline asm
	{mul.f16 %rs27,%rs26,%rs15;
}
	// end inline asm
	// begin inline asm
	{fma.rn.f16 %rs30,%rs25,%rs22,%rs27;
}
	// end inline asm
	mov.f32 	%f9, 0fBF5020C5;
	// begin inline asm
	{  cvt.rn.f16.f32 %rs34, %f9;}

	// end inline asm
	mov.f32 	%f10, 0fBEC8B439;
	// begin inline asm
	{  cvt.rn.f16.f32 %rs35, %f10;}

	// end inline asm
	// begin inline asm
	{fma.rn.f16 %rs36,%rs35,%rs19,%rs27;
}
	// end inline asm
	// begin inline asm
	{fma.rn.f16 %rs40,%rs34,%rs22,%rs36;
}
	// end inline asm
	mov.f32 	%f11, 0f40011687;
	// begin inline asm
	{  cvt.rn.f16.f32 %rs44, %f11;}

	// end inline asm
	// begin inline asm
	{fma.rn.f16 %rs45,%rs44,%rs19,%rs27;
}
	// end inline asm
	mov.f32 	%f12, 0f00000000;
	// begin inline asm
	{  cvt.rn.f16.f32 %rs49, %f12;}

	// end inline asm
	// begin inline asm
	{max.f16 %rs50,%rs30,%rs49;
}
	// end inline asm
	mov.f32 	%f13, 0f3F800000;
	// begin inline asm
	{  cvt.rn.f16.f32 %rs53, %f13;}

	// end inline asm
	// begin inline asm
	{min.f16 %rs54,%rs50,%rs53;
}
	// end inline asm
	// begin inline asm
	{max.f16 %rs57,%rs40,%rs49;
}
	// end inline asm
	// begin inline asm
	{min.f16 %rs60,%rs57,%rs53;
}
	// end inline asm
	// begin inline asm
	{max.f16 %rs63,%rs45,%rs49;
}
	// end inline asm
	// begin inline asm
	{min.f16 %rs66,%rs63,%rs53;
}
	// end inline asm
	mul.lo.s32 	%r22, %r5, %r15;
	mad.lo.s32 	%r23, %r1, 3, %r22;
	mul.wide.s32 	%rd11, %r23, 2;
	add.s64 	%rd12, %rd6, %rd11;
	st.global.u16 	[%rd12], %rs54;
	st.global.u16 	[%rd12+2], %rs60;
	st.global.u16 	[%rd12+4], %rs66;
$L__BB2_2:
	ret;

}


// ===== COMPILED SASS (sm_100) =====

	.target	sm_100

	.elftype	@"ET_EXEC"


//--------------------- .note.nv.tkinfo           --------------------------
	.section	.note.nv.tkinfo,"",@"SHT_NOTE"
	.sectionflags	@"SHF_NOTE_NV_TKINFO"
	.tkinfo
        /*0018*/ 	.word	0x00000002
        /*0030*/ 	.string	""
        /*0030*/ 	.string	"ptxas"
        /*0030*/ 	.string	"Cuda compilation tools, release 13.0, V13.0.88"
        /*0030*/ 	.string	"Build cuda_13.0.r13.0/compiler.36424714_0"
        /*0030*/ 	.string	"-arch sm_100 -m 64 "



//--------------------- .note.nv.cuinfo           --------------------------
	.section	.note.nv.cuinfo,"",@"SHT_NOTE"
	.sectionflags	@"SHF_NOTE_NV_CUINFO"
        /*0018*/ 	.short	0x0002
        /*001a*/ 	.short	0x0064
        /*001c*/ 	.short	0x0082
	.zero		2


//--------------------- .nv.info                  --------------------------
	.section	.nv.info,"",@"SHT_CUDA_INFO"
	.align	4


	//----- nvinfo : EIATTR_REGCOUNT
	.align		4
        /*0000*/ 	.byte	0x04, 0x2f
        /*0002*/ 	.short	(.L_1 - .L_0)
	.align		4
.L_0:
        /*0004*/ 	.word	index@(nv12_to_rgb_kernel_uchar)
        /*0008*/ 	.word	0x0000000c


	//----- nvinfo : EIATTR_FRAME_SIZE
	.align		4
.L_1:
        /*000c*/ 	.byte	0x04, 0x11
        /*000e*/ 	.short	(.L_3 - .L_2)
	.align		4
.L_2:
        /*0010*/ 	.word	index@(nv12_to_rgb_kernel_uchar)
        /*0014*/ 	.word	0x00000000


	//----- nvinfo : EIATTR_REGCOUNT
	.align		4
.L_3:
        /*0018*/ 	.byte	0x04, 0x2f
        /*001a*/ 	.short	(.L_5 - .L_4)
	.align		4
.L_4:
        /*001c*/ 	.word	index@(nv12_to_rgb_kernel_float)
        /*0020*/ 	.word	0x00000010


	//----- nvinfo : EIATTR_FRAME_SIZE
	.align		4
.L_5:
        /*0024*/ 	.byte	0x04, 0x11
        /*0026*/ 	.short	(.L_7 - .L_6)
	.align		4
.L_6:
        /*0028*/ 	.word	index@(nv12_to_rgb_kernel_float)
        /*002c*/ 	.word	0x00000000


	//----- nvinfo : EIATTR_REGCOUNT
	.align		4
.L_7:
        /*0030*/ 	.byte	0x04, 0x2f
        /*0032*/ 	.short	(.L_9 - .L_8)
	.align		4
.L_8:
        /*0034*/ 	.word	index@(nv12_to_rgb_kernel_half)
        /*0038*/ 	.word	0x0000000d


	//----- nvinfo : EIATTR_FRAME_SIZE
	.align		4
.L_9:
        /*003c*/ 	.byte	0x04, 0x11
        /*003e*/ 	.short	(.L_11 - .L_10)
	.align		4
.L_10:
        /*0040*/ 	.word	index@(nv12_to_rgb_kernel_half)
        /*0044*/ 	.word	0x00000000


	//----- nvinfo : EIATTR_MIN_STACK_SIZE
	.align		4
.L_11:
        /*0048*/ 	.byte	0x04, 0x12
        /*004a*/ 	.short	(.L_13 - .L_12)
	.align		4
.L_12:
        /*004c*/ 	.word	index@(nv12_to_rgb_kernel_half)
        /*0050*/ 	.word	0x00000000


	//----- nvinfo : EIATTR_MIN_STACK_SIZE
	.align		4
.L_13:
        /*0054*/ 	.byte	0x04, 0x12
        /*0056*/ 	.short	(.L_15 - .L_14)
	.align		4
.L_14:
        /*0058*/ 	.word	index@(nv12_to_rgb_kernel_float)
        /*005c*/ 	.word	0x00000000


	//----- nvinfo : EIATTR_MIN_STACK_SIZE
	.align		4
.L_15:
        /*0060*/ 	.byte	0x04, 0x12
        /*0062*/ 	.short	(.L_17 - .L_16)
	.align		4
.L_16:
        /*0064*/ 	.word	index@(nv12_to_rgb_kernel_uchar)
        /*0068*/ 	.word	0x00000000
.L_17:


//--------------------- .nv.compat                --------------------------
	.section	.nv.compat,"",@"SHT_CUDA_COMPAT_INFO"
	.align	4
        /*0000*/ 	.byte	0x02, 0x09, 0x00, 0x00, 0x02, 0x02, 0x01, 0x00, 0x02, 0x05, 0x05, 0x00, 0x03, 0x07, 0x01, 0x01
        /*0010*/ 	.byte	0x02, 0x03, 0x00, 0x00, 0x02, 0x06, 0x01, 0x00, 0x04, 0x0b, 0x08, 0x00, 0x09, 0x00, 0x00, 0x00
        /*0020*/ 	.byte	0x00, 0x00, 0x00, 0x00


//--------------------- .nv.info.nv12_to_rgb_kernel_half --------------------------
	.section	.nv.info.nv12_to_rgb_kernel_half,"",@"SHT_CUDA_INFO"
	.sectionflags	@""
	.align	4


	//----- nvinfo : EIATTR_CUDA_API_VERSION
	.align		4
        /*0000*/ 	.byte	0x04, 0x37
        /*0002*/ 	.short	(.L_19 - .L_18)
.L_18:
        /*0004*/ 	.word	0x00000082


	//----- nvinfo : EIATTR_KPARAM_INFO
	.align		4
.L_19:
        /*0008*/ 	.byte	0x04, 0x17
        /*000a*/ 	.short	(.L_21 - .L_20)
.L_20:
        /*000c*/ 	.word	0x00000000
        /*0010*/ 	.short	0x0007
        /*0012*/ 	.short	0x0028
        /*0014*/ 	.byte	0x00, 0xf0, 0x11, 0x00


	//----- nvinfo : EIATTR_KPARAM_INFO
	.align		4
.L_21:
        /*0018*/ 	.byte	0x04, 0x17
        /*001a*/ 	.short	(.L_23 - .L_22)
.L_22:
        /*001c*/ 	.word	0x00000000
        /*0020*/ 	.short	0x0006
        /*0022*/ 	.short	0x0020
        /*0024*/ 	.byte	0x00, 0xf5, 0x21, 0x00


	//----- nvinfo : EIATTR_KPARAM_INFO
	.align		4
.L_23:
        /*0028*/ 	.byte	0x04, 0x17
        /*002a*/ 	.short	(.L_25 - .L_24)
.L_24:
        /*002c*/ 	.word	0x00000000
        /*0030*/ 	.short	0x0005
        /*0032*/ 	.short	0x001c
        /*0034*/ 	.byte	0x00, 0xf0, 0x11, 0x00


	//----- nvinfo : EIATTR_KPARAM_INFO
	.align		4
.L_25:
        /*0038*/ 	.byte	0x04, 0x17
        /*003a*/ 	.short	(.L_27 - .L_26)
.L_26:
        /*003c*/ 	.word	0x00000000
        /*0040*/ 	.short	0x0004
        /*0042*/ 	.short	0x0018
        /*0044*/ 	.byte	0x00, 0xf0, 0x11, 0x00


	//----- nvinfo : EIATTR_KPARAM_INFO
	.align		4
.L_27:
        /*0048*/ 	.byte	0x04, 0x17
        /*004a*/ 	.short	(.L_29 - .L_28)
.L_28:
        /*004c*/ 	.word	0x00000000
        /*0050*/ 	.short	0x0003
        /*0052*/ 	.short	0x0014
        /*0054*/ 	.byte	0x00, 0xf0, 0x11, 0x00


	//----- nvinfo : EIATTR_KPARAM_INFO
	.align		4
.L_29:
        /*0058*/ 	.byte	0x04, 0x17
        /*005a*/ 	.short	(.L_31 - .L_30)
.L_30:
        /*005c*/ 	.word	0x00000000
        /*0060*/ 	.short	0x0002
        /*0062*/ 	.short	0x0010
        /*0064*/ 	.byte	0x00, 0xf0, 0x11, 0x00


	//----- nvinfo : EIATTR_KPARAM_INFO
	.align		4
.L_31:
        /*0068*/ 	.byte	0x04, 0x17
        /*006a*/ 	.short	(.L_33 - .L_32)
.L_32:
        /*006c*/ 	.word	0x00000000
        /*0070*/ 	.short	0x0001
        /*0072*/ 	.short	0x0008
        /*0074*/ 	.byte	0x00, 0xf5, 0x21, 0x00


	//----- nvinfo : EIATTR_KPARAM_INFO
	.align		4
.L_33:
        /*0078*/ 	.byte	0x04, 0x17
        /*007a*/ 	.short	(.L_35 - .L_34)
.L_34:
        /*007c*/ 	.word	0x00000000
        /*0080*/ 	.short	0x0000
        /*0082*/ 	.short	0x0000
        /*0084*/ 	.byte	0x00, 0xf5, 0x21, 0x00


	//----- nvinfo : EIATTR_SPARSE_MMA_MASK
	.align		4
.L_35:
        /*0088*/ 	.byte	0x03, 0x50
        /*008a*/ 	.short	0x0000


	//----- nvinfo : EIATTR_MAXREG_COUNT
	.align		4
        /*008c*/ 	.byte	0x03, 0x1b
        /*008e*/ 	.short	0x00ff


	//----- nvinfo : EIATTR_MERCURY_ISA_VERSION
	.align		4
        /*0090*/ 	.byte	0x03, 0x5f
        /*0092*/ 	.short	0x0101


	//----- nvinfo : EIATTR_VRC_CTA_INIT_COUNT
	.align		4
        /*0094*/ 	.byte	0x02, 0x4a
	.zero		1
	.zero		1


	//----- nvinfo : EIATTR_EXIT_INSTR_OFFSETS
	.align		4
        /*0098*/ 	.byte	0x04, 0x1c
        /*009a*/ 	.short	(.L_37 - .L_36)


	//   ....[0]....
.L_36:
        /*009c*/ 	.word	0x000000c0


	//   ....[1]....
        /*00a0*/ 	.word	0x00000340


	//----- nvinfo : EIATTR_CBANK_PARAM_SIZE
	.align		4
.L_37:
        /*00a4*/ 	.byte	0x03, 0x19
        /*00a6*/ 	.short	0x002c


	//----- nvinfo : EIATTR_PARAM_CBANK
	.align		4
        /*00a8*/ 	.byte	0x04, 0x0a
        /*00aa*/ 	.short	(.L_39 - .L_38)
	.align		4
.L_38:
        /*00ac*/ 	.word	index@(.nv.constant0.nv12_to_rgb_kernel_half)
        /*00b0*/ 	.short	0x0380
        /*00b2*/ 	.short	0x002c


	//----- nvinfo : EIATTR_SW_WAR
	.align		4
.L_39:
        /*00b4*/ 	.byte	0x04, 0x36
        /*00b6*/ 	.short	(.L_41 - .L_40)
.L_40:
        /*00b8*/ 	.word	0x00000008
.L_41:


//--------------------- .nv.info.nv12_to_rgb_kernel_float --------------------------
	.section	.nv.info.nv12_to_rgb_kernel_float,"",@"SHT_CUDA_INFO"
	.sectionflags	@""
	.align	4


	//----- nvinfo : EIATTR_CUDA_API_VERSION
	.align		4
        /*0000*/ 	.byte	0x04, 0x37
        /*0002*/ 	.short	(.L_43 - .L_42)
.L_42:
        /*0004*/ 	.word	0x00000082


	//----- nvinfo : EIATTR_KPARAM_INFO
	.align		4
.L_43:
        /*0008*/ 	.byte	0x04, 0x17
        /*000a*/ 	.short	(.L_45 - .L_44)
.L_44:
        /*000c*/ 	.word	0x00000000
        /*0010*/ 	.short	0x0007
        /*0012*/ 	.short	0x0028
        /*0014*/ 	.byte	0x00, 0xf0, 0x11, 0x00


	//----- nvinfo : EIATTR_KPARAM_INFO
	.align		4
.L_45:
        /*0018*/ 	.byte	0x04, 0x17
        /*001a*/ 	.short	(.L_47 - .L_46)
.L_46:
        /*001c*/ 	.word	0x00000000
        /*0020*/ 	.short	0x0006
        /*0022*/ 	.short	0x0020
        /*0024*/ 	.byte	0x00, 0xf5, 0x21, 0x00


	//----- nvinfo : EIATTR_KPARAM_INFO
	.align		4
.L_47:
        /*0028*/ 	.byte	0x04, 0x17
        /*002a*/ 	.short	(.L_49 - .L_48)
.L_48:
        /*002c*/ 	.word	0x00000000
        /*0030*/ 	.short	0x0005
        /*0032*/ 	.short	0x001c
        /*0034*/ 	.byte	0x00, 0xf0, 0x11, 0x00


	//----- nvinfo : EIATTR_KPARAM_INFO
	.align		4
.L_49:
        /*0038*/ 	.byte	0x04, 0x17
        /*003a*/ 	.short	(.L_51 - .L_50)
.L_50:
        /*003c*/ 	.word	0x00000000
        /*0040*/ 	.short	0x0004
        /*0042*/ 	.short	0x0018
        /*0044*/ 	.byte	0x00, 0xf0, 0x11, 0x00


	//----- nvinfo : EIATTR_KPARAM_INFO
	.align		4
.L_51:
        /*0048*/ 	.byte	0x04, 0x17
        /*004a*/ 	.short	(.L_53 - .L_52)
.L_52:
        /*004c*/ 	.word	0x00000000
        /*0050*/ 	.short	0x0003
        /*0052*/ 	.short	0x0014
        /*0054*/ 	.byte	0x00, 0xf0, 0x11, 0x00


	//----- nvinfo : EIATTR_KPARAM_INFO
	.align		4
.L_53:
        /*0058*/ 	.byte	0x04, 0x17
        /*005a*/ 	.short	(.L_55 - .L_54)
.L_54:
        /*005c*/ 	.word	0x00000000
        /*0060*/ 	.short	0x0002
        /*0062*/ 	.short	0x0010
        /*0064*/ 	.byte	0x00, 0xf0, 0x11, 0x00


	//----- nvinfo : EIATTR_KPARAM_INFO
	.align		4
.L_55:
        /*0068*/ 	.byte	0x04, 0x17
        /*006a*/ 	.short	(.L_57 - .L_56)
.L_56:
        /*006c*/ 	.word	0x00000000
        /*0070*/ 	.short	0x0001
        /*0072*/ 	.short	0x0008
        /*0074*/ 	.byte	0x00, 0xf5, 0x21, 0x00


	//----- nvinfo : EIATTR_KPARAM_INFO
	.align		4
.L_57:
        /*0078*/ 	.byte	0x04, 0x17
        /*007a*/ 	.short	(.L_59 - .L_58)
.L_58:
        /*007c*/ 	.word	0x00000000
        /*0080*/ 	.short	0x0000
        /*0082*/ 	.short	0x0000
        /*0084*/ 	.byte	0x00, 0xf5, 0x21, 0x00


	//----- nvinfo : EIATTR_SPARSE_MMA_MASK
	.align		4
.L_59:
        /*0088*/ 	.byte	0x03, 0x50
        /*008a*/ 	.short	0x0000


	//----- nvinfo : EIATTR_MAXREG_COUNT
	.align		4
        /*008c*/ 	.byte	0x03, 0x1b
        /*008e*/ 	.short	0x00ff


	//----- nvinfo : EIATTR_MERCURY_ISA_VERSION
	.align		4
        /*0090*/ 	.byte	0x03, 0x5f
        /*0092*/ 	.short	0x0101


	//----- nvinfo : EIATTR_VRC_CTA_INIT_COUNT
	.align		4
        /*0094*/ 	.byte	0x02, 0x4a
	.zero		1
	.zero		1


	//----- nvinfo : EIATTR_EXIT_INSTR_OFFSETS
	.align		4
        /*0098*/ 	.byte	0x04, 0x1c
        /*009a*/ 	.short	(.L_61 - .L_60)


	//   ....[0]....
.L_60:
        /*009c*/ 	.word	0x000000c0


	//   ....[1]....
        /*00a0*/ 	.word	0x00000300


	//----- nvinfo : EIATTR_CBANK_PARAM_SIZE
	.align		4
.L_61:
        /*00a4*/ 	.byte	0x03, 0x19
        /*00a6*/ 	.short	0x002c


	//----- nvinfo : EIATTR_PARAM_CBANK
	.align		4
        /*00a8*/ 	.byte	0x04, 0x0a
        /*00aa*/ 	.short	(.L_63 - .L_62)
	.align		4
.L_62:
        /*00ac*/ 	.word	index@(.nv.constant0.nv12_to_rgb_kernel_float)
        /*00b0*/ 	.short	0x0380
        /*00b2*/ 	.short	0x002c


	//----- nvinfo : EIATTR_SW_WAR
	.align		4
.L_63:
        /*00b4*/ 	.byte	0x04, 0x36
        /*00b6*/ 	.short	(.L_65 - .L_64)
.L_64:
        /*00b8*/ 	.word	0x00000008
.L_65:


//--------------------- .nv.info.nv12_to_rgb_kernel_uchar --------------------------
	.section	.nv.info.nv12_to_rgb_kernel_uchar,"",@"SHT_CUDA_INFO"
	.sectionflags	@""
	.align	4


	//----- nvinfo : EIATTR_CUDA_API_VERSION
	.align		4
        /*0000*/ 	.byte	0x04, 0x37
        /*0002*/ 	.short	(.L_67 - .L_66)
.L_66:
        /*0004*/ 	.word	0x00000082


	//----- nvinfo : EIATTR_KPARAM_INFO
	.align		4
.L_67:
        /*0008*/ 	.byte	0x04, 0x17
        /*000a*/ 	.short	(.L_69 - .L_68)
.L_68:
        /*000c*/ 	.word	0x00000000
        /*0010*/ 	.short	0x0007
        /*0012*/ 	.short	0x0028
        /*0014*/ 	.byte	0x00, 0xf0, 0x11, 0x00


	//----- nvinfo : EIATTR_KPARAM_INFO
	.align		4
.L_69:
        /*0018*/ 	.byte	0x04, 0x17
        /*001a*/ 	.short	(.L_71 - .L_70)
.L_70:
        /*001c*/ 	.word	0x00000000
        /*0020*/ 	.short	0x0006
        /*0022*/ 	.short	0x0020
        /*0024*/ 	.byte	0x00, 0xf5, 0x21, 0x00


	//----- nvinfo : EIATTR_KPARAM_INFO
	.align		4
.L_71:
        /*0028*/ 	.byte	0x04, 0x17
        /*002a*/ 	.short	(.L_73 - .L_72)
.L_72:
        /*002c*/ 	.word	0x00000000
        /*0030*/ 	.short	0x0005
        /*0032*/ 	.short	0x001c
        /*0034*/ 	.byte	0x00, 0xf0, 0x11, 0x00


	//----- nvinfo : EIATTR_KPARAM_INFO
	.align		4
.L_73:
        /*0038*/ 	.byte	0x04, 0x17
        /*003a*/ 	.short	(.L_75 - .L_74)
.L_74:
        /*003c*/ 	.word	0x00000000
        /*0040*/ 	.short	0x0004
        /*0042*/ 	.short	0x0018
        /*0044*/ 	.byte	0x00, 0xf0, 0x11, 0x00


	//----- nvinfo : EIATTR_KPARAM_INFO
	.align		4
.L_75:
        /*0048*/ 	.byte	0x04, 0x17
        /*004a*/ 	.short	(.L_77 - .L_76)
.L_76:
        /*004c*/ 	.word	0x00000000
        /*0050*/ 	.short	0x0003
        /*0052*/ 	.short	0x0014
        /*0054*/ 	.byte	0x00, 0xf0, 0x11, 0x00


	//----- nvinfo : EIATTR_KPARAM_INFO
	.align		4
.L_77:
        /*0058*/ 	.byte	0x04, 0x17
        /*005a*/ 	.short	(.L_79 - .L_78)
.L_78:
        /*005c*/ 	.word	0x00000000
        /*0060*/ 	.short	0x0002
        /*0062*/ 	.short	0x0010
        /*0064*/ 	.byte	0x00, 0xf0, 0x11, 0x00


	//----- nvinfo : EIATTR_KPARAM_INFO
	.align		4
.L_79:
        /*0068*/ 	.byte	0x04, 0x17
        /*006a*/ 	.short	(.L_81 - .L_80)
.L_80:
        /*006c*/ 	.word	0x00000000
        /*0070*/ 	.short	0x0001
        /*0072*/ 	.short	0x0008
        /*0074*/ 	.byte	0x00, 0xf5, 0x21, 0x00


	//----- nvinfo : EIATTR_KPARAM_INFO
	.align		4
.L_81:
        /*0078*/ 	.byte	0x04, 0x17
        /*007a*/ 	.short	(.L_83 - .L_82)
.L_82:
        /*007c*/ 	.word	0x00000000
        /*0080*/ 	.short	0x0000
        /*0082*/ 	.short	0x0000
        /*0084*/ 	.byte	0x00, 0xf5, 0x21, 0x00


	//----- nvinfo : EIATTR_SPARSE_MMA_MASK
	.align		4
.L_83:
        /*0088*/ 	.byte	0x03, 0x50
        /*008a*/ 	.short	0x0000


	//----- nvinfo : EIATTR_MAXREG_COUNT
	.align		4
        /*008c*/ 	.byte	0x03, 0x1b
        /*008e*/ 	.short	0x00ff


	//----- nvinfo : EIATTR_MERCURY_ISA_VERSION
	.align		4
        /*0090*/ 	.byte	0x03, 0x5f
        /*0092*/ 	.short	0x0101


	//----- nvinfo : EIATTR_VRC_CTA_INIT_COUNT
	.align		4
        /*0094*/ 	.byte	0x02, 0x4a
	.zero		1
	.zero		1


	//----- nvinfo : EIATTR_EXIT_INSTR_OFFSETS
	.align		4
        /*0098*/ 	.byte	0x04, 0x1c
        /*009a*/ 	.short	(.L_85 - .L_84)


	//   ....[0]....
.L_84:
        /*009c*/ 	.word	0x000000c0


	//   ....[1]....
        /*00a0*/ 	.word	0x00000340


	//----- nvinfo : EIATTR_CBANK_PARAM_SIZE
	.align		4
.L_85:
        /*00a4*/ 	.byte	0x03, 0x19
        /*00a6*/ 	.short	0x002c


	//----- nvinfo : EIATTR_PARAM_CBANK
	.align		4
        /*00a8*/ 	.byte	0x04, 0x0a
        /*00aa*/ 	.short	(.L_87 - .L_86)
	.align		4
.L_86:
        /*00ac*/ 	.word	index@(.nv.constant0.nv12_to_rgb_kernel_uchar)
        /*00b0*/ 	.short	0x0380
        /*00b2*/ 	.short	0x002c


	//----- nvinfo : EIATTR_SW_WAR
	.align		4
.L_87:
        /*00b4*/ 	.byte	0x04, 0x36
        /*00b6*/ 	.short	(.L_89 - .L_88)
.L_88:
        /*00b8*/ 	.word	0x00000008
.L_89:


//--------------------- .nv.callgraph             --------------------------
	.section	.nv.callgraph,"",@"SHT_CUDA_CALLGRAPH"
	.align	4
	.sectionentsize	8
	.align		4
        /*0000*/ 	.word	0x00000000
	.align		4
        /*0004*/ 	.word	0xffffffff
	.align		4
        /*0008*/ 	.word	0x00000000
	.align		4
        /*000c*/ 	.word	0xfffffffe
	.align		4
        /*0010*/ 	.word	0x00000000
	.align		4
        /*0014*/ 	.word	0xfffffffd
	.align		4
        /*0018*/ 	.word	0x00000000
	.align		4
        /*001c*/ 	.word	0xfffffffc


//--------------------- .text.nv12_to_rgb_kernel_half --------------------------
	.section	.text.nv12_to_rgb_kernel_half,"ax",@progbits
	.align	128
        .global         nv12_to_rgb_kernel_half
        .type           nv12_to_rgb_kernel_half,@function
        .size           nv12_to_rgb_kernel_half,(.L_x_3 - nv12_to_rgb_kernel_half)
        .other          nv12_to_rgb_kernel_half,@"STO_CUDA_ENTRY STV_DEFAULT"
nv12_to_rgb_kernel_half:
.text.nv12_to_rgb_kernel_half:
[----:B------:R-:W-:Y:S01]  /*0000*/  LDC R1, c[0x0][0x37c] ;  /* 0x0000df00ff017b82 */ /* 0x000fe20000000800 */
[----:B------:R-:W0:Y:S07]  /*0010*/  S2R R2, SR_TID.Y ;  /* 0x0000000000027919 */ /* 0x000e2e0000002200 */
[----:B------:R-:W1:Y:S01]  /*0020*/  LDC R0, c[0x0][0x360] ;  /* 0x0000d800ff007b82 */ /* 0x000e620000000800 */
[----:B------:R-:W2:Y:S01]  /*0030*/  LDCU.64 UR6, c[0x0][0x390] ;  /* 0x00007200ff0677ac */ /* 0x000ea20008000a00 */
[----:B------:R-:W1:Y:S06]  /*0040*/  S2R R3, SR_TID.X ;  /* 0x0000000000037919 */ /* 0x000e6c0000002100 */
[----:B------:R-:W0:Y:S08]  /*0050*/  S2UR UR5, SR_CTAID.Y ;  /* 0x00000000000579c3 */ /* 0x000e300000002600 */
[----:B------:R-:W0:Y:S08]  /*0060*/  LDC R9, c[0x0][0x364] ;  /* 0x0000d900ff097b82 */ /* 0x000e300000000800 */
[----:B------:R-:W1:Y:S01]  /*0070*/  S2UR UR4, SR_CTAID.X ;  /* 0x00000000000479c3 */ /* 0x000e620000002500 */
[----:B0-----:R-:W-:-:S05]  /*0080*/  IMAD R9, R9, UR5, R2 ;  /* 0x0000000509097c24 */ /* 0x001fca000f8e0202 */
[----:B--2---:R-:W-:Y:S01]  /*0090*/  ISETP.GE.AND P0, PT, R9, UR7, PT ;  /* 0x0000000709007c0c */ /* 0x004fe2000bf06270 */
[----:B-1----:R-:W-:-:S05]  /*00a0*/  IMAD R0, R0, UR4, R3 ;  /* 0x0000000400007c24 */ /* 0x002fca000f8e0203 */
[----:B------:R-:W-:-:S13]  /*00b0*/  ISETP.GE.OR P0, PT, R0, UR6, P0 ;  /* 0x0000000600007c0c */ /* 0x000fda0008706670 */
[----:B------:R-:W-:Y:S05]  /*00c0*/  @P0 EXIT ;  /* 0x000000000000094d */ /* 0x000fea0003800000 */
[----:B------:R-:W0:Y:S01]  /*00d0*/  LDCU.64 UR6, c[0x0][0x398] ;  /* 0x00007300ff0677ac */ /* 0x000e220008000a00 */
[----:B------:R-:W-:Y:S02]  /*00e0*/  LEA.HI R2, R0, R0, RZ, 0x1 ;  /* 0x0000000000027211 */ /* 0x000fe400078f08ff */
[----:B------:R-:W-:Y:S01]  /*00f0*/  SHF.R.U32.HI R3, RZ, 0x1, R9 ;  /* 0x00000001ff037819 */ /* 0x000fe20000011609 */
[----:B------:R-:W1:Y:S01]  /*0100*/  LDCU.128 UR8, c[0x0][0x380] ;  /* 0x00007000ff0877ac */ /* 0x000e620008000c00 */
[----:B------:R-:W-:Y:S01]  /*0110*/  LOP3.LUT R2, R2, 0xfffffffe, RZ, 0xc0, !PT ;  /* 0xfffffffe02027812 */ /* 0x000fe200078ec0ff */
[----:B------:R-:W2:Y:S01]  /*0120*/  LDCU.64 UR4, c[0x0][0x358] ;  /* 0x00006b00ff0477ac */ /* 0x000ea20008000a00 */
[----:B0-----:R-:W-:Y:S01]  /*0130*/  IMAD R5, R9, UR6, R0 ;  /* 0x0000000609057c24 */ /* 0x001fe2000f8e0200 */
[----:B------:R-:W0:Y:S02]  /*0140*/  LDCU UR6, c[0x0][0x3a8] ;  /* 0x00007500ff0677ac */ /* 0x000e240008000800 */
[----:B------:R-:W-:-:S02]  /*0150*/  IMAD R2, R3, UR7, R2 ;  /* 0x0000000703027c24 */ /* 0x000fc4000f8e0202 */
[----:B-1----:R-:W-:-:S03]  /*0160*/  IADD3 R6, P0, PT, R5, UR8, RZ ;  /* 0x0000000805067c10 */ /* 0x002fc6000ff1e0ff */
[C---:B------:R-:W-:Y:S02]  /*0170*/  IADD3 R4, P1, PT, R2.reuse, UR10, RZ ;  /* 0x0000000a02047c10 */ /* 0x040fe4000ff3e0ff */
[----:B------:R-:W-:Y:S02]  /*0180*/  LEA.HI.X.SX32 R7, R5, UR9, 0x1, P0 ;  /* 0x0000000905077c11 */ /* 0x000fe400080f0eff */
[----:B------:R-:W-:-:S03]  /*0190*/  LEA.HI.X.SX32 R5, R2, UR11, 0x1, P1 ;  /* 0x0000000b02057c11 */ /* 0x000fc600088f0eff */
[----:B--2---:R1:W2:Y:S04]  /*01a0*/  LDG.E.U8.CONSTANT R6, desc[UR4][R6.64] ;  /* 0x0000000406067981 */ /* 0x0042a8000c1e9100 */
[----:B------:R-:W3:Y:S04]  /*01b0*/  LDG.E.U8.CONSTANT R3, desc[UR4][R4.64] ;  /* 0x0000000404037981 */ /* 0x000ee8000c1e9100 */
[----:B------:R4:W5:Y:S01]  /*01c0*/  LDG.E.U8.CONSTANT R8, desc[UR4][R4.64+0x1] ;  /* 0x0000010404087981 */ /* 0x000962000c1e9100 */
[----:B------:R-:W-:Y:S02]  /*01d0*/  IMAD.MOV.U32 R10, RZ, RZ, 0x1c04 ;  /* 0x00001c04ff0a7424 */ /* 0x000fe400078e00ff */
[----:B0-----:R-:W-:-:S03]  /*01e0*/  IMAD R9, R9, UR6, RZ ;  /* 0x0000000609097c24 */ /* 0x001fc6000f8e02ff */
[----:B-1----:R-:W-:Y:S01]  /*01f0*/  PRMT R7, R10, 0x7610, R7 ;  /* 0x000076100a077816 */ /* 0x002fe20000000007 */
[----:B------:R-:W-:Y:S01]  /*0200*/  IMAD R9, R0, 0x3, R9 ;  /* 0x0000000300097824 */ /* 0x000fe200078e0209 */
[----:B--2---:R-:W-:Y:S02]  /*0210*/  I2FP.F32.U32 R2, R6 ;  /* 0x0000000600027245 */ /* 0x004fe40000201000 */
[----:B---3--:R-:W-:-:S04]  /*0220*/  I2FP.F32.U32 R3, R3 ;  /* 0x0000000300037245 */ /* 0x008fc80000201000 */
[----:B----4-:R-:W-:Y:S02]  /*0230*/  F2FP.F16.F32.PACK_AB R5, R3, R2 ;  /* 0x000000020305723e */ /* 0x010fe400000000ff */
[----:B------:R-:W0:Y:S01]  /*0240*/  LDC.64 R2, c[0x0][0x3a0] ;  /* 0x0000e800ff027b82 */ /* 0x000e220000000a00 */
[----:B-----5:R-:W-:Y:S02]  /*0250*/  I2FP.F32.U32 R8, R8 ;  /* 0x0000000800087245 */ /* 0x020fe40000201000 */
[----:B------:R-:W-:Y:S02]  /*0260*/  HFMA2 R5, R5, R7.H0_H0, -0.5, -0.062744140625 ;  /* 0xb800ac0405057431 */ /* 0x000fe40000040007 */
[----:B------:R-:W-:Y:S02]  /*0270*/  F2FP.F16.F32.PACK_AB R8, RZ, R8 ;  /* 0x00000008ff08723e */ /* 0x000fe400000000ff */
[----:B------:R-:W-:-:S03]  /*0280*/  HMUL2 R6, R5.H0_H0, 1.1640625, 1.1640625 ;  /* 0x3ca83ca805067832 */ /* 0x000fc60000000800 */
[----:B------:R-:W-:Y:S02]  /*0290*/  HFMA2 R8, R8.H0_H0, R7.H0_H0, -0.5, -0.5 ;  /* 0xb800b80008087431 */ /* 0x000fe40000040807 */
[C-C-:B------:R-:W-:Y:S02]  /*02a0*/  HFMA2 R4, R5.reuse.H1_H1, -0.39208984375, -0.39208984375, R6.reuse.H0_H0 ;  /* 0xb646b64605047831 */ /* 0x140fe40000040c06 */
[----:B------:R-:W-:-:S03]  /*02b0*/  HFMA2.SAT R0, R5.H1_H1, 2.017578125, 2.017578125, R6.H0_H0 ;  /* 0x4009400905007831 */ /* 0x000fc60000042c06 */
[--C-:B------:R-:W-:Y:S02]  /*02c0*/  PRMT R6, R6, 0x5410, R4.reuse ;  /* 0x0000541006067816 */ /* 0x100fe40000000004 */
[----:B------:R-:W-:-:S03]  /*02d0*/  PRMT R4, R0, 0x7610, R4 ;  /* 0x0000761000047816 */ /* 0x000fc60000000004 */
[----:B------:R-:W-:Y:S02]  /*02e0*/  HFMA2.SAT R8, R8.H0_H0, -0.81298828125, 1.595703125, R6 ;  /* 0xba813e6208087831 */ /* 0x000fe40000002806 */
[----:B0-----:R-:W-:-:S03]  /*02f0*/  IMAD.WIDE R2, R9, 0x2, R2 ;  /* 0x0000000209027825 */ /* 0x001fc600078e0202 */
[----:B------:R-:W-:Y:S02]  /*0300*/  PRMT R0, R8, 0x7632, R0 ;  /* 0x0000763208007816 */ /* 0x000fe40000000000 */
[----:B------:R-:W-:Y:S04]  /*0310*/  STG.E.U16 desc[UR4][R2.64+0x4], R4 ;  /* 0x0000040402007986 */ /* 0x000fe8000c101504 */
[----:B------:R-:W-:Y:S04]  /*0320*/  STG.E.U16 desc[UR4][R2.64], R8 ;  /* 0x0000000802007986 */ /* 0x000fe8000c101504 */
[----:B------:R-:W-:Y:S01]  /*0330*/  STG.E.U16 desc[UR4][R2.64+0x2], R0 ;  /* 0x0000020002007986 */ /* 0x000fe2000c101504 */
[----:B------:R-:W-:Y:S05]  /*0340*/  EXIT ;  /* 0x000000000000794d */ /* 0x000fea0003800000 */
.L_x_0:
[----:B------:R-:W-:-:S00]  /*0350*/  BRA `(.L_x_0) ;  /* 0xfffffffc00fc7947 */ /* 0x000fc0000383ffff */
[----:B------:R-:W-:-:S00]  /*0360*/  NOP ;  /* 0x0000000000007918 */ /* 0x000fc00000000000 */
        /* <DEDUP_REMOVED lines=9> */
.L_x_3:


//--------------------- .text.nv12_to_rgb_kernel_float --------------------------
	.section	.text.nv12_to_rgb_kernel_float,"ax",@progbits
	.align	128
        .global         nv12_to_rgb_kernel_float
        .type           nv12_to_rgb_kernel_float,@function
        .size           nv12_to_rgb_kernel_float,(.L_x_4 - nv12_to_rgb_kernel_float)
        .other          nv12_to_rgb_kernel_float,@"STO_CUDA_ENTRY STV_DEFAULT"
nv12_to_rgb_kernel_float:
.text.nv12_to_rgb_kernel_float:
        /* <DEDUP_REMOVED lines=22> */
[----:B-1----:R-:W-:-:S04]  /*0160*/  IADD3 R6, P0, PT, R4, UR8, RZ ;  /* 0x0000000804067c10 */ /* 0x002fc8000ff1e0ff */
[----:B------:R-:W-:Y:S02]  /*0170*/  LEA.HI.X.SX32 R7, R4, UR9, 0x1, P0 ;  /* 0x0000000904077c11 */ /* 0x000fe400080f0eff */
[----:B------:R-:W-:-:S03]  /*0180*/  IADD3 R4, P0, PT, R2, UR10, RZ ;  /* 0x0000000a02047c10 */ /* 0x000fc6000ff1e0ff */
[----:B--2---:R-:W2:Y:S01]  /*0190*/  LDG.E.U8.CONSTANT R6, desc[UR4][R6.64] ;  /* 0x0000000406067981 */ /* 0x004ea2000c1e9100 */
[----:B------:R-:W-:Y:S02]  /*01a0*/  LEA.HI.X.SX32 R5, R2, UR11, 0x1, P0 ;  /* 0x0000000b02057c11 */ /* 0x000fe400080f0eff */
[----:B------:R-:W1:Y:S03]  /*01b0*/  LDC.64 R2, c[0x0][0x3a0] ;  /* 0x0000e800ff027b82 */ /* 0x000e660000000a00 */
[----:B------:R-:W3:Y:S04]  /*01c0*/  LDG.E.U8.CONSTANT R10, desc[UR4][R4.64] ;  /* 0x00000004040a7981 */ /* 0x000ee8000c1e9100 */
[----:B------:R-:W4:Y:S01]  /*01d0*/  LDG.E.U8.CONSTANT R11, desc[UR4][R4.64+0x1] ;  /* 0x00000104040b7981 */ /* 0x000f22000c1e9100 */
[----:B------:R-:W-:-:S02]  /*01e0*/  HFMA2 R13, -RZ, RZ, 0.9375, -7.688999176025390625e-06 ;  /* 0x3b808081ff0d7431 */ /* 0x000fc400000001ff */
[----:B0-----:R-:W-:-:S04]  /*01f0*/  IMAD R9, R9, UR6, RZ ;  /* 0x0000000609097c24 */ /* 0x001fc8000f8e02ff */
[----:B------:R-:W-:-:S04]  /*0200*/  IMAD R9, R0, 0x3, R9 ;  /* 0x0000000300097824 */ /* 0x000fc800078e0209 */
[----:B-1----:R-:W-:Y:S01]  /*0210*/  IMAD.WIDE R2, R9, 0x4, R2 ;  /* 0x0000000409027825 */ /* 0x002fe200078e0202 */
[----:B--2---:R-:W-:-:S05]  /*0220*/  I2FP.F32.U32 R8, R6 ;  /* 0x0000000600087245 */ /* 0x004fca0000201000 */
[----:B------:R-:W-:Y:S01]  /*0230*/  FFMA R8, R8, R13, -0.062745101749897003174 ;  /* 0xbd80808108087423 */ /* 0x000fe2000000000d */
[----:B---3--:R-:W-:Y:S02]  /*0240*/  I2FP.F32.U32 R10, R10 ;  /* 0x0000000a000a7245 */ /* 0x008fe40000201000 */
[----:B----4-:R-:W-:Y:S01]  /*0250*/  I2FP.F32.U32 R11, R11 ;  /* 0x0000000b000b7245 */ /* 0x010fe20000201000 */
[----:B------:R-:W-:Y:S02]  /*0260*/  FMUL R7, R8, 1.1640000343322753906 ;  /* 0x3f94fdf408077820 */ /* 0x000fe40000400000 */
[-C--:B------:R-:W-:Y:S02]  /*0270*/  FFMA R10, R10, R13.reuse, -0.5 ;  /* 0xbf0000000a0a7423 */ /* 0x080fe4000000000d */
[----:B------:R-:W-:Y:S02]  /*0280*/  FFMA R11, R11, R13, -0.5 ;  /* 0xbf0000000b0b7423 */ /* 0x000fe4000000000d */
[----:B------:R-:W-:-:S02]  /*0290*/  FFMA R0, R10, -0.39199998974800109863, R7 ;  /* 0xbec8b4390a007823 */ /* 0x000fc40000000007 */
[C-C-:B------:R-:W-:Y:S01]  /*02a0*/  FFMA.SAT R5, R11.reuse, 1.5959999561309814453, R7.reuse ;  /* 0x3fcc49ba0b057823 */ /* 0x140fe20000002007 */
[----:B------:R-:W-:Y:S01]  /*02b0*/  FFMA.SAT R7, R10, 2.0169999599456787109, R7 ;  /* 0x400116870a077823 */ /* 0x000fe20000002007 */
[----:B------:R-:W-:-:S03]  /*02c0*/  FFMA.SAT R11, R11, -0.81300002336502075195, R0 ;  /* 0xbf5020c50b0b7823 */ /* 0x000fc60000002000 */
[----:B------:R-:W-:Y:S04]  /*02d0*/  STG.E desc[UR4][R2.64], R5 ;  /* 0x0000000502007986 */ /* 0x000fe8000c101904 */
[----:B------:R-:W-:Y:S04]  /*02e0*/  STG.E desc[UR4][R2.64+0x8], R7 ;  /* 0x0000080702007986 */ /* 0x000fe8000c101904 */
[----:B------:R-:W-:Y:S01]  /*02f0*/  STG.E desc[UR4][R2.64+0x4], R11 ;  /* 0x0000040b02007986 */ /* 0x000fe2000c101904 */
[----:B------:R-:W-:Y:S05]  /*0300*/  EXIT ;  /* 0x000000000000794d */ /* 0x000fea0003800000 */
.L_x_1:
        /* <DEDUP_REMOVED lines=15> */
.L_x_4:


//--------------------- .text.nv12_to_rgb_kernel_uchar --------------------------
	.section	.text.nv12_to_rgb_kernel_uchar,"ax",@progbits
	.align	128
        .global         nv12_to_rgb_kernel_uchar
        .type           nv12_to_rgb_kernel_uchar,@function
        .size           nv12_to_rgb_kernel_uchar,(.L_x_5 - nv12_to_rgb_kernel_uchar)
        .other          nv12_to_rgb_kernel_uchar,@"STO_CUDA_ENTRY STV_DEFAULT"
nv12_to_rgb_kernel_uchar:
.text.nv12_to_rgb_kernel_uchar:
        /* <DEDUP_REMOVED lines=18> */
[----:B------:R-:W2:Y:S04]  /*0120*/  LDCU.64 UR4, c[0x0][0x358] ;  /* 0x00006b00ff0477ac */ /* 0x000ea80008000a00 */
[----:B0-----:R-:W-:-:S02]  /*0130*/  IMAD R3, R3, UR7, R2 ;  /* 0x0000000703037c24 */ /* 0x001fc4000f8e0202 */
[----:B------:R-:W-:Y:S01]  /*0140*/  IMAD R6, R7, UR6, R0 ;  /* 0x0000000607067c24 */ /* 0x000fe2000f8e0200 */
[----:B------:R-:W0:Y:S02]  /*0150*/  LDCU UR6, c[0x0][0x3a8] ;  /* 0x00007500ff0677ac */ /* 0x000e240008000800 */
[C---:B-1----:R-:W-:Y:S02]  /*0160*/  IADD3 R4, P1, PT, R3.reuse, UR10, RZ ;  /* 0x0000000a03047c10 */ /* 0x042fe4000ff3e0ff */
[C---:B------:R-:W-:Y:S02]  /*0170*/  IADD3 R2, P0, PT, R6.reuse, UR8, RZ ;  /* 0x0000000806027c10 */ /* 0x040fe4000ff1e0ff */
[----:B------:R-:W-:Y:S02]  /*0180*/  LEA.HI.X.SX32 R5, R3, UR11, 0x1, P1 ;  /* 0x0000000b03057c11 */ /* 0x000fe400088f0eff */
[----:B------:R-:W-:Y:S01]  /*0190*/  LEA.HI.X.SX32 R3, R6, UR9, 0x1, P0 ;  /* 0x0000000906037c11 */ /* 0x000fe200080f0eff */
[----:B------:R-:W1:Y:S02]  /*01a0*/  LDCU.64 UR8, c[0x0][0x3a0] ;  /* 0x00007400ff0877ac */ /* 0x000e640008000a00 */
[----:B--2---:R-:W2:Y:S04]  /*01b0*/  LDG.E.U16.CONSTANT R4, desc[UR4][R4.64] ;  /* 0x0000000404047981 */ /* 0x004ea8000c1e9500 */
[----:B------:R-:W3:Y:S01]  /*01c0*/  LDG.E.U8.CONSTANT R2, desc[UR4][R2.64] ;  /* 0x0000000402027981 */ /* 0x000ee2000c1e9100 */
[----:B------:R-:W-:-:S02]  /*01d0*/  IMAD.MOV.U32 R9, RZ, RZ, 0x12a ;  /* 0x0000012aff097424 */ /* 0x000fc400078e00ff */
[----:B0-----:R-:W-:-:S04]  /*01e0*/  IMAD R7, R7, UR6, RZ ;  /* 0x0000000607077c24 */ /* 0x001fc8000f8e02ff */
[----:B------:R-:W-:Y:S01]  /*01f0*/  IMAD R7, R0, 0x3, R7 ;  /* 0x0000000300077824 */ /* 0x000fe200078e0207 */
[C---:B--2---:R-:W-:Y:S02]  /*0200*/  PRMT R6, R4.reuse, 0x7770, RZ ;  /* 0x0000777004067816 */ /* 0x044fe400000000ff */
[----:B------:R-:W-:Y:S01]  /*0210*/  PRMT R8, R4, 0x7771, RZ ;  /* 0x0000777104087816 */ /* 0x000fe200000000ff */
[----:B---3--:R-:W-:Y:S01]  /*0220*/  IMAD R9, R2, R9, -0x1220 ;  /* 0xffffede002097424 */ /* 0x008fe200078e0209 */
[C---:B-1----:R-:W-:Y:S01]  /*0230*/  IADD3 R2, P0, PT, R7.reuse, UR8, RZ ;  /* 0x0000000807027c10 */ /* 0x042fe2000ff1e0ff */
[----:B------:R-:W-:Y:S02]  /*0240*/  VIADD R6, R6, 0xffffff80 ;  /* 0xffffff8006067836 */ /* 0x000fe40000000000 */
[----:B------:R-:W-:Y:S01]  /*0250*/  VIADD R8, R8, 0xffffff80 ;  /* 0xffffff8008087836 */ /* 0x000fe20000000000 */
[----:B------:R-:W-:Y:S01]  /*0260*/  LEA.HI.X.SX32 R3, R7, UR9, 0x1, P0 ;  /* 0x0000000907037c11 */ /* 0x000fe200080f0eff */
[----:B------:R-:W-:-:S02]  /*0270*/  IMAD R5, R6, -0x64, R9 ;  /* 0xffffff9c06057824 */ /* 0x000fc400078e0209 */
[C---:B------:R-:W-:Y:S02]  /*0280*/  IMAD R9, R8.reuse, 0x199, R9 ;  /* 0x0000019908097824 */ /* 0x040fe400078e0209 */
[--C-:B------:R-:W-:Y:S02]  /*0290*/  IMAD R8, R8, -0xd0, R5.reuse ;  /* 0xffffff3008087824 */ /* 0x100fe400078e0205 */
[----:B------:R-:W-:Y:S01]  /*02a0*/  IMAD R5, R6, 0x268, R5 ;  /* 0x0000026806057824 */ /* 0x000fe200078e0205 */
[----:B------:R-:W-:Y:S02]  /*02b0*/  SHF.R.S32.HI R9, RZ, 0x8, R9 ;  /* 0x00000008ff097819 */ /* 0x000fe40000011409 */
[----:B------:R-:W-:Y:S02]  /*02c0*/  SHF.R.S32.HI R8, RZ, 0x8, R8 ;  /* 0x00000008ff087819 */ /* 0x000fe40000011408 */
[----:B------:R-:W-:Y:S02]  /*02d0*/  SHF.R.S32.HI R5, RZ, 0x8, R5 ;  /* 0x00000008ff057819 */ /* 0x000fe40000011405 */
[----:B------:R-:W-:-:S02]  /*02e0*/  VIMNMX.RELU R9, PT, PT, R9, 0xff, PT ;  /* 0x000000ff09097848 */ /* 0x000fc40003fe1100 */
[----:B------:R-:W-:Y:S02]  /*02f0*/  VIMNMX.RELU R7, PT, PT, R8, 0xff, PT ;  /* 0x000000ff08077848 */ /* 0x000fe40003fe1100 */
[----:B------:R-:W-:Y:S01]  /*0300*/  VIMNMX.RELU R5, PT, PT, R5, 0xff, PT ;  /* 0x000000ff05057848 */ /* 0x000fe20003fe1100 */
[----:B------:R-:W-:Y:S04]  /*0310*/  STG.E.U8 desc[UR4][R2.64], R9 ;  /* 0x0000000902007986 */ /* 0x000fe8000c101104 */
[----:B------:R-:W-:Y:S04]  /*0320*/  STG.E.U8 desc[UR4][R2.64+0x1], R7 ;  /* 0x0000010702007986 */ /* 0x000fe8000c101104 */
[----:B------:R-:W-:Y:S01]  /*0330*/  STG.E.U8 desc[UR4][R2.64+0x2], R5 ;  /* 0x0000020502007986 */ /* 0x000fe2000c101104 */
[----:B------:R-:W-:Y:S05]  /*0340*/  EXIT ;  /* 0x000000000000794d */ /* 0x000fea0003800000 */
.L_x_2:
        /* <DEDUP_REMOVED lines=11> */
.L_x_5:


//--------------------- .nv.shared.reserved.0     --------------------------
	.section	.nv.shared.reserved.0,"aw",@nobits
	.weak		__nv_reservedSMEM_offset_0_alias
	.size		__nv_reservedSMEM_offset_0_alias, 0, 64
	.other		__nv_reservedSMEM_offset_0_alias,@"STO_CUDA_RESERVED_SHARED STV_DEFAULT"
__nv_reservedSMEM_offset_0_alias:
	.zero		0
	.zero		64


//--------------------- .nv.constant0.nv12_to_rgb_kernel_half --------------------------
	.section	.nv.constant0.nv12_to_rgb_kernel_half,"a",@progbits
	.sectionflags	@""
	.align	4
.nv.constant0.nv12_to_rgb_kernel_half:
	.zero		940


//--------------------- .nv.constant0.nv12_to_rgb_kernel_float --------------------------
	.section	.nv.constant0.nv12_to_rgb_kernel_float,"a",@progbits
	.sectionflags	@""
	.align	4
.nv.constant0.nv12_to_rgb_kernel_float:
	.zero		940


//--------------------- .nv.constant0.nv12_to_rgb_kernel_uchar --------------------------
	.section	.nv.constant0.nv12_to_rgb_kernel_uchar,"a",@progbits
	.sectionflags	@""
	.align	4
.nv.constant0.nv12_to_rgb_kernel_uchar:
	.zero		940


//--------------------- SYMBOLS --------------------------

	.type		.nv.reservedSmem.offset0,@object
	.size		.nv.reservedSmem.offset0,0x4
